//
// Generated by NVIDIA NVVM Compiler
//
// Compiler Build ID: CL-36424714
// Cuda compilation tools, release 13.0, V13.0.88
// Based on NVVM 20.0.0
//

.version 9.0
.target sm_100
.address_size 64

	// .globl	_Z10vector_addPiS_S_i

.visible .entry _Z10vector_addPiS_S_i(
	.param .u64 .ptr .align 1 _Z10vector_addPiS_S_i_param_0,
	.param .u64 .ptr .align 1 _Z10vector_addPiS_S_i_param_1,
	.param .u64 .ptr .align 1 _Z10vector_addPiS_S_i_param_2,
	.param .u32 _Z10vector_addPiS_S_i_param_3
)
{
	.reg .pred 	%p<2>;
	.reg .b32 	%r<9>;
	.reg .b64 	%rd<11>;

	ld.param.u64 	%rd1, [_Z10vector_addPiS_S_i_param_0];
	ld.param.u64 	%rd2, [_Z10vector_addPiS_S_i_param_1];
	ld.param.u64 	%rd3, [_Z10vector_addPiS_S_i_param_2];
	ld.param.u32 	%r2, [_Z10vector_addPiS_S_i_param_3];
	mov.u32 	%r3, %tid.x;
	mov.u32 	%r4, %ctaid.x;
	mov.u32 	%r5, %ntid.x;
	mad.lo.s32 	%r1, %r4, %r5, %r3;
	setp.ge.s32 	%p1, %r1, %r2;
	@%p1 bra 	$L__BB0_2;
	cvta.to.global.u64 	%rd4, %rd1;
	cvta.to.global.u64 	%rd5, %rd2;
	cvta.to.global.u64 	%rd6, %rd3;
	mul.wide.s32 	%rd7, %r1, 4;
	add.s64 	%rd8, %rd4, %rd7;
	ld.global.u32 	%r6, [%rd8];
	add.s64 	%rd9, %rd5, %rd7;
	ld.global.u32 	%r7, [%rd9];
	add.s32 	%r8, %r7, %r6;
	add.s64 	%rd10, %rd6, %rd7;
	st.global.u32 	[%rd10], %r8;
$L__BB0_2:
	ret;

}


// ===== COMPILED SASS (sm_100) =====

	.target	sm_100

	.elftype	@"ET_EXEC"


//--------------------- .note.nv.tkinfo           --------------------------
	.section	.note.nv.tkinfo,"",@"SHT_NOTE"
	.sectionflags	@"SHF_NOTE_NV_TKINFO"
	.tkinfo
        /*0018*/ 	.word	0x00000002
        /*0030*/ 	.string	""
        /*0030*/ 	.string	"ptxas"
        /*0030*/ 	.string	"Cuda compilation tools, release 13.0, V13.0.88"
        /*0030*/ 	.string	"Build cuda_13.0.r13.0/compiler.36424714_0"
        /*0030*/ 	.string	"-arch sm_100 -m 64 "



//--------------------- .note.nv.cuinfo           --------------------------
	.section	.note.nv.cuinfo,"",@"SHT_NOTE"
	.sectionflags	@"SHF_NOTE_NV_CUINFO"
        /*0018*/ 	.short	0x0002
        /*001a*/ 	.short	0x0064
        /*001c*/ 	.short	0x0082
	.zero		2


//--------------------- .nv.info                  --------------------------
	.section	.nv.info,"",@"SHT_CUDA_INFO"
	.align	4


	//----- nvinfo : EIATTR_REGCOUNT
	.align		4
        /*0000*/ 	.byte	0x04, 0x2f
        /*0002*/ 	.short	(.L_1 - .L_0)
	.align		4
.L_0:
        /*0004*/ 	.word	index@(_Z10vector_addPiS_S_i)
        /*0008*/ 	.word	0x0000000c


	//----- nvinfo : EIATTR_FRAME_SIZE
	.align		4
.L_1:
        /*000c*/ 	.byte	0x04, 0x11
        /*000e*/ 	.short	(.L_3 - .L_2)
	.align		4
.L_2:
        /*0010*/ 	.word	index@(_Z10vector_addPiS_S_i)
        /*0014*/ 	.word	0x00000000


	//----- nvinfo : EIATTR_MIN_STACK_SIZE
	.align		4
.L_3:
        /*0018*/ 	.byte	0x04, 0x12
        /*001a*/ 	.short	(.L_5 - .L_4)
	.align		4
.L_4:
        /*001c*/ 	.word	index@(_Z10vector_addPiS_S_i)
        /*0020*/ 	.word	0x00000000
.L_5:


//--------------------- .nv.compat                --------------------------
	.section	.nv.compat,"",@"SHT_CUDA_COMPAT_INFO"
	.align	4
        /*0000*/ 	.byte	0x02, 0x09, 0x00, 0x00, 0x02, 0x02, 0x01, 0x00, 0x02, 0x05, 0x05, 0x00, 0x03, 0x07, 0x01, 0x01
        /*0010*/ 	.byte	0x02, 0x03, 0x00, 0x00, 0x02, 0x06, 0x01, 0x00, 0x04, 0x0b, 0x08, 0x00, 0x09, 0x00, 0x00, 0x00
        /*0020*/ 	.byte	0x00, 0x00, 0x00, 0x00


//--------------------- .nv.info._Z10vector_addPiS_S_i --------------------------
	.section	.nv.info._Z10vector_addPiS_S_i,"",@"SHT_CUDA_INFO"
	.sectionflags	@""
	.align	4


	//----- nvinfo : EIATTR_CUDA_API_VERSION
	.align		4
        /*0000*/ 	.byte	0x04, 0x37
        /*0002*/ 	.short	(.L_7 - .L_6)
.L_6:
        /*0004*/ 	.word	0x00000082


	//----- nvinfo : EIATTR_KPARAM_INFO
	.align		4
.L_7:
        /*0008*/ 	.byte	0x04, 0x17
        /*000a*/ 	.short	(.L_9 - .L_8)
.L_8:
        /*000c*/ 	.word	0x00000000
        /*0010*/ 	.short	0x0003
        /*0012*/ 	.short	0x0018
        /*0014*/ 	.byte	0x00, 0xf0, 0x11, 0x00


	//----- nvinfo : EIATTR_KPARAM_INFO
	.align		4
.L_9:
        /*0018*/ 	.byte	0x04, 0x17
        /*001a*/ 	.short	(.L_11 - .L_10)
.L_10:
        /*001c*/ 	.word	0x00000000
        /*0020*/ 	.short	0x0002
        /*0022*/ 	.short	0x0010
        /*0024*/ 	.byte	0x00, 0xf5, 0x21, 0x00


	//----- nvinfo : EIATTR_KPARAM_INFO
	.align		4
.L_11:
        /*0028*/ 	.byte	0x04, 0x17
        /*002a*/ 	.short	(.L_13 - .L_12)
.L_12:
        /*002c*/ 	.word	0x00000000
        /*0030*/ 	.short	0x0001
        /*0032*/ 	.short	0x0008
        /*0034*/ 	.byte	0x00, 0xf5, 0x21, 0x00


	//----- nvinfo : EIATTR_KPARAM_INFO
	.align		4
.L_13:
        /*0038*/ 	.byte	0x04, 0x17
        /*003a*/ 	.short	(.L_15 - .L_14)
.L_14:
        /*003c*/ 	.word	0x00000000
        /*0040*/ 	.short	0x0000
        /*0042*/ 	.short	0x0000
        /*0044*/ 	.byte	0x00, 0xf5, 0x21, 0x00


	//----- nvinfo : EIATTR_SPARSE_MMA_MASK
	.align		4
.L_15:
        /*0048*/ 	.byte	0x03, 0x50
        /*004a*/ 	.short	0x0000


	//----- nvinfo : EIATTR_MAXREG_COUNT
	.align		4
        /*004c*/ 	.byte	0x03, 0x1b
        /*004e*/ 	.short	0x00ff


	//----- nvinfo : EIATTR_MERCURY_ISA_VERSION
	.align		4
        /*0050*/ 	.byte	0x03, 0x5f
        /*0052*/ 	.short	0x0101


	//----- nvinfo : EIATTR_VRC_CTA_INIT_COUNT
	.align		4
        /*0054*/ 	.byte	0x02, 0x4a
	.zero		1
	.zero		1


	//----- nvinfo : EIATTR_EXIT_INSTR_OFFSETS
	.align		4
        /*0058*/ 	.byte	0x04, 0x1c
        /*005a*/ 	.short	(.L_17 - .L_16)


	//   ....[0]....
.L_16:
        /*005c*/ 	.word	0x00000070


	//   ....[1]....
        /*0060*/ 	.word	0x00000130


	//----- nvinfo : EIATTR_CBANK_PARAM_SIZE
	.align		4
.L_17:
        /*0064*/ 	.byte	0x03, 0x19
        /*0066*/ 	.short	0x001c


	//----- nvinfo : EIATTR_PARAM_CBANK
	.align		4
        /*0068*/ 	.byte	0x04, 0x0a
        /*006a*/ 	.short	(.L_19 - .L_18)
	.align		4
.L_18:
        /*006c*/ 	.word	index@(.nv.constant0._Z10vector_addPiS_S_i)
        /*0070*/ 	.short	0x0380
        /*0072*/ 	.short	0x001c


	//----- nvinfo : EIATTR_SW_WAR
	.align		4
.L_19:
        /*0074*/ 	.byte	0x04, 0x36
        /*0076*/ 	.short	(.L_21 - .L_20)
.L_20:
        /*0078*/ 	.word	0x00000008
.L_21:


//--------------------- .nv.callgraph             --------------------------
	.section	.nv.callgraph,"",@"SHT_CUDA_CALLGRAPH"
	.align	4
	.sectionentsize	8
	.align		4
        /*0000*/ 	.word	0x00000000
	.align		4
        /*0004*/ 	.word	0xffffffff
	.align		4
        /*0008*/ 	.word	0x00000000
	.align		4
        /*000c*/ 	.word	0xfffffffe
	.align		4
        /*0010*/ 	.word	0x00000000
	.align		4
        /*0014*/ 	.word	0xfffffffd
	.align		4
        /*0018*/ 	.word	0x00000000
	.align		4
        /*001c*/ 	.word	0xfffffffc


//--------------------- .text._Z10vector_addPiS_S_i --------------------------
	.section	.text._Z10vector_addPiS_S_i,"ax",@progbits
	.align	128
        .global         _Z10vector_addPiS_S_i
        .type           _Z10vector_addPiS_S_i,@function
        .size           _Z10vector_addPiS_S_i,(.L_x_1 - _Z10vector_addPiS_S_i)
        .other          _Z10vector_addPiS_S_i,@"STO_CUDA_ENTRY STV_DEFAULT"
_Z10vector_addPiS_S_i:
.text._Z10vector_addPiS_S_i:
[----:B------:R-:W-:Y:S01]  /*0000*/  LDC R1, c[0x0][0x37c] ;  /* 0x0000df00ff017b82 */ /* 0x000fe20000000800 */
[----:B------:R-:W0:Y:S07]  /*0010*/  S2R R9, SR_TID.X ;  /* 0x0000000000097919 */ /* 0x000e2e0000002100 */
[----:B------:R-:W0:Y:S01]  /*0020*/  S2UR UR4, SR_CTAID.X ;  /* 0x00000000000479c3 */ /* 0x000e220000002500 */
[----:B------:R-:W1:Y:S07]  /*0030*/  LDCU UR5, c[0x0][0x398] ;  /* 0x00007300ff0577ac */ /* 0x000e6e0008000800 */
[----:B------:R-:W0:Y:S02]  /*0040*/  LDC R0, c[0x0][0x360] ;  /* 0x0000d800ff007b82 */ /* 0x000e240000000800 */
[----:B0-----:R-:W-:-:S05]  /*0050*/  IMAD R9, R0, UR4, R9 ;  /* 0x0000000400097c24 */ /* 0x001fca000f8e0209 */
[----:B-1----:R-:W-:-:S13]  /*0060*/  ISETP.GE.AND P0, PT, R9, UR5, PT ;  /* 0x0000000509007c0c */ /* 0x002fda000bf06270 */
[----:B------:R-:W-:Y:S05]  /*0070*/  @P0 EXIT ;  /* 0x000000000000094d */ /* 0x000fea0003800000 */
[----:B------:R-:W0:Y:S01]  /*0080*/  LDC.64 R2, c[0x0][0x380] ;  /* 0x0000e000ff027b82 */ /* 0x000e220000000a00 */
[----:B------:R-:W1:Y:S07]  /*0090*/  LDCU.64 UR4, c[0x0][0x358] ;  /* 0x00006b00ff0477ac */ /* 0x000e6e0008000a00 */
[----:B------:R-:W2:Y:S08]  /*00a0*/  LDC.64 R4, c[0x0][0x388] ;  /* 0x0000e200ff047b82 */ /* 0x000eb00000000a00 */
[----:B------:R-:W3:Y:S01]  /*00b0*/  LDC.64 R6, c[0x0][0x390] ;  /* 0x0000e400ff067b82 */ /* 0x000ee20000000a00 */
[----:B0-----:R-:W-:-:S06]  /*00c0*/  IMAD.WIDE R2, R9, 0x4, R2 ;  /* 0x0000000409027825 */ /* 0x001fcc00078e0202 */
[----:B-1----:R-:W4:Y:S01]  /*00d0*/  LDG.E R2, desc[UR4][R2.64] ;  /* 0x0000000402027981 */ /* 0x002f22000c1e1900 */
[----:B--2---:R-:W-:-:S06]  /*00e0*/  IMAD.WIDE R4, R9, 0x4, R4 ;  /* 0x0000000409047825 */ /* 0x004fcc00078e0204 */
[----:B------:R-:W4:Y:S01]  /*00f0*/  LDG.E R5, desc[UR4][R4.64] ;  /* 0x0000000404057981 */ /* 0x000f22000c1e1900 */
[----:B---3--:R-:W-:Y:S01]  /*0100*/  IMAD.WIDE R6, R9, 0x4, R6 ;  /* 0x0000000409067825 */ /* 0x008fe200078e0206 */
[----:B----4-:R-:W-:-:S05]  /*0110*/  IADD3 R9, PT, PT, R2, R5, RZ ;  /* 0x0000000502097210 */ /* 0x010fca0007ffe0ff */
[----:B------:R-:W-:Y:S01]  /*0120*/  STG.E desc[UR4][R6.64], R9 ;  /* 0x0000000906007986 */ /* 0x000fe2000c101904 */
[----:B------:R-:W-:Y:S05]  /*0130*/  EXIT ;  /* 0x000000000000794d */ /* 0x000fea0003800000 */
.L_x_0:
[----:B------:R-:W-:-:S00]  /*0140*/  BRA `(.L_x_0) ;  /* 0xfffffffc00fc7947 */ /* 0x000fc0000383ffff */
[----:B------:R-:W-:-:S00]  /*0150*/  NOP ;  /* 0x0000000000007918 */ /* 0x000fc00000000000 */
        /* <DEDUP_REMOVED lines=10> */
.L_x_1:


//--------------------- .nv.shared.reserved.0     --------------------------
	.section	.nv.shared.reserved.0,"aw",@nobits
	.weak		__nv_reservedSMEM_offset_0_alias
	.size		__nv_reservedSMEM_offset_0_alias, 0, 64
	.other		__nv_reservedSMEM_offset_0_alias,@"STO_CUDA_RESERVED_SHARED STV_DEFAULT"
__nv_reservedSMEM_offset_0_alias:
	.zero		0
	.zero		64


//--------------------- .nv.constant0._Z10vector_addPiS_S_i --------------------------
	.section	.nv.constant0._Z10vector_addPiS_S_i,"a",@progbits
	.sectionflags	@""
	.align	4
.nv.constant0._Z10vector_addPiS_S_i:
	.zero		924


//--------------------- SYMBOLS --------------------------

	.type		.nv.reservedSmem.offset0,@object
	.size		.nv.reservedSmem.offset0,0x4
